//
// Generated by NVIDIA NVVM Compiler
//
// Compiler Build ID: CL-36424714
// Cuda compilation tools, release 13.0, V13.0.88
// Based on NVVM 20.0.0
//

.version 9.0
.target sm_100
.address_size 64

	// .globl	_Z13contar_gpu_v1PiS_ii
// _ZZ13contar_gpu_v2PiS_iiE5cache has been demoted

.visible .entry _Z13contar_gpu_v1PiS_ii(
	.param .u64 .ptr .align 1 _Z13contar_gpu_v1PiS_ii_param_0,
	.param .u64 .ptr .align 1 _Z13contar_gpu_v1PiS_ii_param_1,
	.param .u32 _Z13contar_gpu_v1PiS_ii_param_2,
	.param .u32 _Z13contar_gpu_v1PiS_ii_param_3
)
{
	.reg .pred 	%p<31>;
	.reg .b32 	%r<140>;
	.reg .b64 	%rd<9>;

	ld.param.u64 	%rd3, [_Z13contar_gpu_v1PiS_ii_param_0];
	ld.param.u64 	%rd2, [_Z13contar_gpu_v1PiS_ii_param_1];
	ld.param.u32 	%r87, [_Z13contar_gpu_v1PiS_ii_param_2];
	ld.param.u32 	%r88, [_Z13contar_gpu_v1PiS_ii_param_3];
	cvta.to.global.u64 	%rd4, %rd3;
	mov.u32 	%r89, %tid.x;
	mov.u32 	%r1, %ctaid.x;
	mov.u32 	%r90, %ntid.x;
	mad.lo.s32 	%r91, %r1, %r90, %r89;
	shl.b32 	%r92, %r91, 4;
	mul.wide.s32 	%rd5, %r92, 4;
	add.s64 	%rd1, %rd4, %rd5;
	ld.global.u32 	%r93, [%rd1];
	setp.eq.s32 	%p1, %r93, %r87;
	@%p1 bra 	$L__BB0_2;
	ld.global.u32 	%r111, [%rd1+4];
	mov.b32 	%r112, 0;
	bra.uni 	$L__BB0_3;
$L__BB0_2:
	ld.global.u32 	%r111, [%rd1+4];
	setp.eq.s32 	%p2, %r111, %r88;
	selp.u32 	%r112, 1, 0, %p2;
$L__BB0_3:
	setp.eq.s32 	%p3, %r111, %r87;
	@%p3 bra 	$L__BB0_5;
	ld.global.u32 	%r113, [%rd1+8];
	mov.b32 	%r114, 0;
	bra.uni 	$L__BB0_6;
$L__BB0_5:
	ld.global.u32 	%r113, [%rd1+8];
	setp.eq.s32 	%p4, %r113, %r88;
	selp.u32 	%r114, 1, 0, %p4;
$L__BB0_6:
	add.s32 	%r12, %r114, %r112;
	setp.eq.s32 	%p5, %r113, %r87;
	@%p5 bra 	$L__BB0_8;
	ld.global.u32 	%r115, [%rd1+12];
	mov.b32 	%r116, 0;
	bra.uni 	$L__BB0_9;
$L__BB0_8:
	ld.global.u32 	%r115, [%rd1+12];
	setp.eq.s32 	%p6, %r115, %r88;
	selp.u32 	%r116, 1, 0, %p6;
$L__BB0_9:
	add.s32 	%r18, %r116, %r12;
	setp.eq.s32 	%p7, %r115, %r87;
	@%p7 bra 	$L__BB0_11;
	ld.global.u32 	%r117, [%rd1+16];
	mov.b32 	%r118, 0;
	bra.uni 	$L__BB0_12;
$L__BB0_11:
	ld.global.u32 	%r117, [%rd1+16];
	setp.eq.s32 	%p8, %r117, %r88;
	selp.u32 	%r118, 1, 0, %p8;
$L__BB0_12:
	add.s32 	%r24, %r118, %r18;
	setp.eq.s32 	%p9, %r117, %r87;
	@%p9 bra 	$L__BB0_14;
	ld.global.u32 	%r119, [%rd1+20];
	mov.b32 	%r120, 0;
	bra.uni 	$L__BB0_15;
$L__BB0_14:
	ld.global.u32 	%r119, [%rd1+20];
	setp.eq.s32 	%p10, %r119, %r88;
	selp.u32 	%r120, 1, 0, %p10;
$L__BB0_15:
	add.s32 	%r30, %r120, %r24;
	setp.eq.s32 	%p11, %r119, %r87;
	@%p11 bra 	$L__BB0_17;
	ld.global.u32 	%r121, [%rd1+24];
	mov.b32 	%r122, 0;
	bra.uni 	$L__BB0_18;
$L__BB0_17:
	ld.global.u32 	%r121, [%rd1+24];
	setp.eq.s32 	%p12, %r121, %r88;
	selp.u32 	%r122, 1, 0, %p12;
$L__BB0_18:
	add.s32 	%r36, %r122, %r30;
	setp.eq.s32 	%p13, %r121, %r87;
	@%p13 bra 	$L__BB0_20;
	ld.global.u32 	%r123, [%rd1+28];
	mov.b32 	%r124, 0;
	bra.uni 	$L__BB0_21;
$L__BB0_20:
	ld.global.u32 	%r123, [%rd1+28];
	setp.eq.s32 	%p14, %r123, %r88;
	selp.u32 	%r124, 1, 0, %p14;
$L__BB0_21:
	add.s32 	%r42, %r124, %r36;
	setp.eq.s32 	%p15, %r123, %r87;
	@%p15 bra 	$L__BB0_23;
	ld.global.u32 	%r125, [%rd1+32];
	mov.b32 	%r126, 0;
	bra.uni 	$L__BB0_24;
$L__BB0_23:
	ld.global.u32 	%r125, [%rd1+32];
	setp.eq.s32 	%p16, %r125, %r88;
	selp.u32 	%r126, 1, 0, %p16;
$L__BB0_24:
	add.s32 	%r48, %r126, %r42;
	setp.eq.s32 	%p17, %r125, %r87;
	@%p17 bra 	$L__BB0_26;
	ld.global.u32 	%r127, [%rd1+36];
	mov.b32 	%r128, 0;
	bra.uni 	$L__BB0_27;
$L__BB0_26:
	ld.global.u32 	%r127, [%rd1+36];
	setp.eq.s32 	%p18, %r127, %r88;
	selp.u32 	%r128, 1, 0, %p18;
$L__BB0_27:
	add.s32 	%r54, %r128, %r48;
	setp.eq.s32 	%p19, %r127, %r87;
	@%p19 bra 	$L__BB0_29;
	ld.global.u32 	%r129, [%rd1+40];
	mov.b32 	%r130, 0;
	bra.uni 	$L__BB0_30;
$L__BB0_29:
	ld.global.u32 	%r129, [%rd1+40];
	setp.eq.s32 	%p20, %r129, %r88;
	selp.u32 	%r130, 1, 0, %p20;
$L__BB0_30:
	add.s32 	%r60, %r130, %r54;
	setp.eq.s32 	%p21, %r129, %r87;
	@%p21 bra 	$L__BB0_32;
	ld.global.u32 	%r131, [%rd1+44];
	mov.b32 	%r132, 0;
	bra.uni 	$L__BB0_33;
$L__BB0_32:
	ld.global.u32 	%r131, [%rd1+44];
	setp.eq.s32 	%p22, %r131, %r88;
	selp.u32 	%r132, 1, 0, %p22;
$L__BB0_33:
	add.s32 	%r66, %r132, %r60;
	setp.eq.s32 	%p23, %r131, %r87;
	@%p23 bra 	$L__BB0_35;
	ld.global.u32 	%r133, [%rd1+48];
	mov.b32 	%r134, 0;
	bra.uni 	$L__BB0_36;
$L__BB0_35:
	ld.global.u32 	%r133, [%rd1+48];
	setp.eq.s32 	%p24, %r133, %r88;
	selp.u32 	%r134, 1, 0, %p24;
$L__BB0_36:
	add.s32 	%r72, %r134, %r66;
	setp.eq.s32 	%p25, %r133, %r87;
	@%p25 bra 	$L__BB0_38;
	ld.global.u32 	%r135, [%rd1+52];
	mov.b32 	%r136, 0;
	bra.uni 	$L__BB0_39;
$L__BB0_38:
	ld.global.u32 	%r135, [%rd1+52];
	setp.eq.s32 	%p26, %r135, %r88;
	selp.u32 	%r136, 1, 0, %p26;
$L__BB0_39:
	add.s32 	%r78, %r136, %r72;
	setp.eq.s32 	%p27, %r135, %r87;
	@%p27 bra 	$L__BB0_41;
	ld.global.u32 	%r137, [%rd1+56];
	mov.b32 	%r138, 0;
	bra.uni 	$L__BB0_42;
$L__BB0_41:
	ld.global.u32 	%r137, [%rd1+56];
	setp.eq.s32 	%p28, %r137, %r88;
	selp.u32 	%r138, 1, 0, %p28;
$L__BB0_42:
	add.s32 	%r84, %r138, %r78;
	setp.ne.s32 	%p29, %r137, %r87;
	mov.b32 	%r139, 0;
	@%p29 bra 	$L__BB0_44;
	ld.global.u32 	%r109, [%rd1+60];
	setp.eq.s32 	%p30, %r109, %r88;
	selp.u32 	%r139, 1, 0, %p30;
$L__BB0_44:
	add.s32 	%r110, %r139, %r84;
	cvta.to.global.u64 	%rd6, %rd2;
	mul.wide.u32 	%rd7, %r1, 4;
	add.s64 	%rd8, %rd6, %rd7;
	st.global.u32 	[%rd8], %r110;
	ret;

}
	// .globl	_Z13contar_gpu_v2PiS_ii
.visible .entry _Z13contar_gpu_v2PiS_ii(
	.param .u64 .ptr .align 1 _Z13contar_gpu_v2PiS_ii_param_0,
	.param .u64 .ptr .align 1 _Z13contar_gpu_v2PiS_ii_param_1,
	.param .u32 _Z13contar_gpu_v2PiS_ii_param_2,
	.param .u32 _Z13contar_gpu_v2PiS_ii_param_3
)
{
	.reg .pred 	%p<9>;
	.reg .b32 	%r<37>;
	.reg .b64 	%rd<17>;
	// demoted variable
	.shared .align 4 .b8 _ZZ13contar_gpu_v2PiS_iiE5cache[16];
	ld.param.u64 	%rd5, [_Z13contar_gpu_v2PiS_ii_param_0];
	ld.param.u64 	%rd6, [_Z13contar_gpu_v2PiS_ii_param_1];
	ld.param.u32 	%r14, [_Z13contar_gpu_v2PiS_ii_param_2];
	ld.param.u32 	%r15, [_Z13contar_gpu_v2PiS_ii_param_3];
	mov.u32 	%r1, %tid.x;
	setp.gt.u32 	%p1, %r1, 14;
	mov.b32 	%r35, 0;
	@%p1 bra 	$L__BB1_5;
	mov.u32 	%r18, %ctaid.x;
	shl.b32 	%r19, %r18, 4;
	mov.u32 	%r2, %ntid.x;
	cvt.u64.u32 	%rd7, %r1;
	cvt.u64.u32 	%rd8, %r19;
	add.s64 	%rd9, %rd7, %rd8;
	shl.b64 	%rd10, %rd9, 2;
	cvta.to.global.u64 	%rd11, %rd5;
	add.s64 	%rd12, %rd10, %rd11;
	add.s64 	%rd16, %rd12, 4;
	mul.wide.u32 	%rd2, %r2, 4;
	mov.b32 	%r35, 0;
	mov.u32 	%r33, %r1;
$L__BB1_2:
	ld.global.u32 	%r21, [%rd16+-4];
	setp.ne.s32 	%p2, %r21, %r14;
	mov.b32 	%r34, 0;
	@%p2 bra 	$L__BB1_4;
	ld.global.u32 	%r22, [%rd16];
	setp.eq.s32 	%p3, %r22, %r15;
	selp.u32 	%r34, 1, 0, %p3;
$L__BB1_4:
	add.s32 	%r35, %r34, %r35;
	add.s32 	%r33, %r33, %r2;
	add.s64 	%rd16, %rd16, %rd2;
	setp.lt.u32 	%p4, %r33, 15;
	@%p4 bra 	$L__BB1_2;
$L__BB1_5:
	shl.b32 	%r23, %r1, 2;
	mov.u32 	%r24, _ZZ13contar_gpu_v2PiS_iiE5cache;
	add.s32 	%r10, %r24, %r23;
	st.shared.u32 	[%r10], %r35;
	bar.sync 	0;
	mov.u32 	%r36, %ntid.x;
	setp.lt.u32 	%p5, %r36, 2;
	@%p5 bra 	$L__BB1_9;
$L__BB1_6:
	shr.u32 	%r13, %r36, 1;
	setp.ge.u32 	%p6, %r1, %r13;
	@%p6 bra 	$L__BB1_8;
	shl.b32 	%r25, %r13, 2;
	add.s32 	%r26, %r10, %r25;
	ld.shared.u32 	%r27, [%r26];
	ld.shared.u32 	%r28, [%r10];
	add.s32 	%r29, %r28, %r27;
	st.shared.u32 	[%r10], %r29;
$L__BB1_8:
	bar.sync 	0;
	setp.gt.u32 	%p7, %r36, 3;
	mov.u32 	%r36, %r13;
	@%p7 bra 	$L__BB1_6;
$L__BB1_9:
	setp.ne.s32 	%p8, %r1, 0;
	@%p8 bra 	$L__BB1_11;
	ld.shared.u32 	%r30, [_ZZ13contar_gpu_v2PiS_iiE5cache];
	mov.u32 	%r31, %ctaid.x;
	cvta.to.global.u64 	%rd13, %rd6;
	mul.wide.u32 	%rd14, %r31, 4;
	add.s64 	%rd15, %rd13, %rd14;
	st.global.u32 	[%rd15], %r30;
$L__BB1_11:
	ret;

}


// ===== COMPILED SASS (sm_100) =====

	.target	sm_100

	.elftype	@"ET_EXEC"


//--------------------- .note.nv.tkinfo           --------------------------
	.section	.note.nv.tkinfo,"",@"SHT_NOTE"
	.sectionflags	@"SHF_NOTE_NV_TKINFO"
	.tkinfo
        /*0018*/ 	.word	0x00000002
        /*0030*/ 	.string	""
        /*0030*/ 	.string	"ptxas"
        /*0030*/ 	.string	"Cuda compilation tools, release 13.0, V13.0.88"
        /*0030*/ 	.string	"Build cuda_13.0.r13.0/compiler.36424714_0"
        /*0030*/ 	.string	"-arch sm_100 -m 64 "



//--------------------- .note.nv.cuinfo           --------------------------
	.section	.note.nv.cuinfo,"",@"SHT_NOTE"
	.sectionflags	@"SHF_NOTE_NV_CUINFO"
        /*0018*/ 	.short	0x0002
        /*001a*/ 	.short	0x0064
        /*001c*/ 	.short	0x0082
	.zero		2


//--------------------- .nv.info                  --------------------------
	.section	.nv.info,"",@"SHT_CUDA_INFO"
	.align	4


	//----- nvinfo : EIATTR_REGCOUNT
	.align		4
        /*0000*/ 	.byte	0x04, 0x2f
        /*0002*/ 	.short	(.L_1 - .L_0)
	.align		4
.L_0:
        /*0004*/ 	.word	index@(_Z13contar_gpu_v1PiS_ii)
        /*0008*/ 	.word	0x00000019


	//----- nvinfo : EIATTR_FRAME_SIZE
	.align		4
.L_1:
        /*000c*/ 	.byte	0x04, 0x11
        /*000e*/ 	.short	(.L_3 - .L_2)
	.align		4
.L_2:
        /*0010*/ 	.word	index@(_Z13contar_gpu_v1PiS_ii)
        /*0014*/ 	.word	0x00000000


	//----- nvinfo : EIATTR_REGCOUNT
	.align		4
.L_3:
        /*0018*/ 	.byte	0x04, 0x2f
        /*001a*/ 	.short	(.L_5 - .L_4)
	.align		4
.L_4:
        /*001c*/ 	.word	index@(_Z13contar_gpu_v2PiS_ii)
        /*0020*/ 	.word	0x0000000c


	//----- nvinfo : EIATTR_FRAME_SIZE
	.align		4
.L_5:
        /*0024*/ 	.byte	0x04, 0x11
        /*0026*/ 	.short	(.L_7 - .L_6)
	.align		4
.L_6:
        /*0028*/ 	.word	index@(_Z13contar_gpu_v2PiS_ii)
        /*002c*/ 	.word	0x00000000


	//----- nvinfo : EIATTR_MIN_STACK_SIZE
	.align		4
.L_7:
        /*0030*/ 	.byte	0x04, 0x12
        /*0032*/ 	.short	(.L_9 - .L_8)
	.align		4
.L_8:
        /*0034*/ 	.word	index@(_Z13contar_gpu_v2PiS_ii)
        /*0038*/ 	.word	0x00000000


	//----- nvinfo : EIATTR_MIN_STACK_SIZE
	.align		4
.L_9:
        /*003c*/ 	.byte	0x04, 0x12
        /*003e*/ 	.short	(.L_11 - .L_10)
	.align		4
.L_10:
        /*0040*/ 	.word	index@(_Z13contar_gpu_v1PiS_ii)
        /*0044*/ 	.word	0x00000000
.L_11:


//--------------------- .nv.compat                --------------------------
	.section	.nv.compat,"",@"SHT_CUDA_COMPAT_INFO"
	.align	4
        /*0000*/ 	.byte	0x02, 0x09, 0x00, 0x00, 0x02, 0x02, 0x01, 0x00, 0x02, 0x05, 0x05, 0x00, 0x03, 0x07, 0x01, 0x01
        /*0010*/ 	.byte	0x02, 0x03, 0x00, 0x00, 0x02, 0x06, 0x01, 0x00, 0x04, 0x0b, 0x08, 0x00, 0x09, 0x00, 0x00, 0x00
        /*0020*/ 	.byte	0x00, 0x00, 0x00, 0x00


//--------------------- .nv.info._Z13contar_gpu_v2PiS_ii --------------------------
	.section	.nv.info._Z13contar_gpu_v2PiS_ii,"",@"SHT_CUDA_INFO"
	.sectionflags	@""
	.align	4


	//----- nvinfo : EIATTR_CUDA_API_VERSION
	.align		4
        /*0000*/ 	.byte	0x04, 0x37
        /*0002*/ 	.short	(.L_13 - .L_12)
.L_12:
        /*0004*/ 	.word	0x00000082


	//----- nvinfo : EIATTR_KPARAM_INFO
	.align		4
.L_13:
        /*0008*/ 	.byte	0x04, 0x17
        /*000a*/ 	.short	(.L_15 - .L_14)
.L_14:
        /*000c*/ 	.word	0x00000000
        /*0010*/ 	.short	0x0003
        /*0012*/ 	.short	0x0014
        /*0014*/ 	.byte	0x00, 0xf0, 0x11, 0x00


	//----- nvinfo : EIATTR_KPARAM_INFO
	.align		4
.L_15:
        /*0018*/ 	.byte	0x04, 0x17
        /*001a*/ 	.short	(.L_17 - .L_16)
.L_16:
        /*001c*/ 	.word	0x00000000
        /*0020*/ 	.short	0x0002
        /*0022*/ 	.short	0x0010
        /*0024*/ 	.byte	0x00, 0xf0, 0x11, 0x00


	//----- nvinfo : EIATTR_KPARAM_INFO
	.align		4
.L_17:
        /*0028*/ 	.byte	0x04, 0x17
        /*002a*/ 	.short	(.L_19 - .L_18)
.L_18:
        /*002c*/ 	.word	0x00000000
        /*0030*/ 	.short	0x0001
        /*0032*/ 	.short	0x0008
        /*0034*/ 	.byte	0x00, 0xf5, 0x21, 0x00


	//----- nvinfo : EIATTR_KPARAM_INFO
	.align		4
.L_19:
        /*0038*/ 	.byte	0x04, 0x17
        /*003a*/ 	.short	(.L_21 - .L_20)
.L_20:
        /*003c*/ 	.word	0x00000000
        /*0040*/ 	.short	0x0000
        /*0042*/ 	.short	0x0000
        /*0044*/ 	.byte	0x00, 0xf5, 0x21, 0x00


	//----- nvinfo : EIATTR_SPARSE_MMA_MASK
	.align		4
.L_21:
        /*0048*/ 	.byte	0x03, 0x50
        /*004a*/ 	.short	0x0000


	//----- nvinfo : EIATTR_MAXREG_COUNT
	.align		4
        /*004c*/ 	.byte	0x03, 0x1b
        /*004e*/ 	.short	0x00ff


	//----- nvinfo : EIATTR_NUM_BARRIERS
	.align		4
        /*0050*/ 	.byte	0x02, 0x4c
        /*0052*/ 	.byte	0x01
	.zero		1


	//----- nvinfo : EIATTR_MERCURY_ISA_VERSION
	.align		4
        /*0054*/ 	.byte	0x03, 0x5f
        /*0056*/ 	.short	0x0101


	//----- nvinfo : EIATTR_VRC_CTA_INIT_COUNT
	.align		4
        /*0058*/ 	.byte	0x02, 0x4a
	.zero		1
	.zero		1


	//----- nvinfo : EIATTR_EXIT_INSTR_OFFSETS
	.align		4
        /*005c*/ 	.byte	0x04, 0x1c
        /*005e*/ 	.short	(.L_23 - .L_22)


	//   ....[0]....
.L_22:
        /*0060*/ 	.word	0x00000380


	//   ....[1]....
        /*0064*/ 	.word	0x00000410


	//----- nvinfo : EIATTR_CRS_STACK_SIZE
	.align		4
.L_23:
        /*0068*/ 	.byte	0x04, 0x1e
        /*006a*/ 	.short	(.L_25 - .L_24)
.L_24:
        /*006c*/ 	.word	0x00000000


	//----- nvinfo : EIATTR_CBANK_PARAM_SIZE
	.align		4
.L_25:
        /*0070*/ 	.byte	0x03, 0x19
        /*0072*/ 	.short	0x0018


	//----- nvinfo : EIATTR_PARAM_CBANK
	.align		4
        /*0074*/ 	.byte	0x04, 0x0a
        /*0076*/ 	.short	(.L_27 - .L_26)
	.align		4
.L_26:
        /*0078*/ 	.word	index@(.nv.constant0._Z13contar_gpu_v2PiS_ii)
        /*007c*/ 	.short	0x0380
        /*007e*/ 	.short	0x0018


	//----- nvinfo : EIATTR_SW_WAR
	.align		4
.L_27:
        /*0080*/ 	.byte	0x04, 0x36
        /*0082*/ 	.short	(.L_29 - .L_28)
.L_28:
        /*0084*/ 	.word	0x00000008
.L_29:


//--------------------- .nv.info._Z13contar_gpu_v1PiS_ii --------------------------
	.section	.nv.info._Z13contar_gpu_v1PiS_ii,"",@"SHT_CUDA_INFO"
	.sectionflags	@""
	.align	4


	//----- nvinfo : EIATTR_CUDA_API_VERSION
	.align		4
        /*0000*/ 	.byte	0x04, 0x37
        /*0002*/ 	.short	(.L_31 - .L_30)
.L_30:
        /*0004*/ 	.word	0x00000082


	//----- nvinfo : EIATTR_KPARAM_INFO
	.align		4
.L_31:
        /*0008*/ 	.byte	0x04, 0x17
        /*000a*/ 	.short	(.L_33 - .L_32)
.L_32:
        /*000c*/ 	.word	0x00000000
        /*0010*/ 	.short	0x0003
        /*0012*/ 	.short	0x0014
        /*0014*/ 	.byte	0x00, 0xf0, 0x11, 0x00


	//----- nvinfo : EIATTR_KPARAM_INFO
	.align		4
.L_33:
        /*0018*/ 	.byte	0x04, 0x17
        /*001a*/ 	.short	(.L_35 - .L_34)
.L_34:
        /*001c*/ 	.word	0x00000000
        /*0020*/ 	.short	0x0002
        /*0022*/ 	.short	0x0010
        /*0024*/ 	.byte	0x00, 0xf0, 0x11, 0x00


	//----- nvinfo : EIATTR_KPARAM_INFO
	.align		4
.L_35:
        /*0028*/ 	.byte	0x04, 0x17
        /*002a*/ 	.short	(.L_37 - .L_36)
.L_36:
        /*002c*/ 	.word	0x00000000
        /*0030*/ 	.short	0x0001
        /*0032*/ 	.short	0x0008
        /*0034*/ 	.byte	0x00, 0xf5, 0x21, 0x00


	//----- nvinfo : EIATTR_KPARAM_INFO
	.align		4
.L_37:
        /*0038*/ 	.byte	0x04, 0x17
        /*003a*/ 	.short	(.L_39 - .L_38)
.L_38:
        /*003c*/ 	.word	0x00000000
        /*0040*/ 	.short	0x0000
        /*0042*/ 	.short	0x0000
        /*0044*/ 	.byte	0x00, 0xf5, 0x21, 0x00


	//----- nvinfo : EIATTR_SPARSE_MMA_MASK
	.align		4
.L_39:
        /*0048*/ 	.byte	0x03, 0x50
        /*004a*/ 	.short	0x0000


	//----- nvinfo : EIATTR_MAXREG_COUNT
	.align		4
        /*004c*/ 	.byte	0x03, 0x1b
        /*004e*/ 	.short	0x00ff


	//----- nvinfo : EIATTR_MERCURY_ISA_VERSION
	.align		4
        /*0050*/ 	.byte	0x03, 0x5f
        /*0052*/ 	.short	0x0101


	//----- nvinfo : EIATTR_VRC_CTA_INIT_COUNT
	.align		4
        /*0054*/ 	.byte	0x02, 0x4a
	.zero		1
	.zero		1


	//----- nvinfo : EIATTR_EXIT_INSTR_OFFSETS
	.align		4
        /*0058*/ 	.byte	0x04, 0x1c
        /*005a*/ 	.short	(.L_41 - .L_40)


	//   ....[0]....
.L_40:
        /*005c*/ 	.word	0x000006f0


	//----- nvinfo : EIATTR_CBANK_PARAM_SIZE
	.align		4
.L_41:
        /*0060*/ 	.byte	0x03, 0x19
        /*0062*/ 	.short	0x0018


	//----- nvinfo : EIATTR_PARAM_CBANK
	.align		4
        /*0064*/ 	.byte	0x04, 0x0a
        /*0066*/ 	.short	(.L_43 - .L_42)
	.align		4
.L_42:
        /*0068*/ 	.word	index@(.nv.constant0._Z13contar_gpu_v1PiS_ii)
        /*006c*/ 	.short	0x0380
        /*006e*/ 	.short	0x0018


	//----- nvinfo : EIATTR_SW_WAR
	.align		4
.L_43:
        /*0070*/ 	.byte	0x04, 0x36
        /*0072*/ 	.short	(.L_45 - .L_44)
.L_44:
        /*0074*/ 	.word	0x00000008
.L_45:


//--------------------- .nv.callgraph             --------------------------
	.section	.nv.callgraph,"",@"SHT_CUDA_CALLGRAPH"
	.align	4
	.sectionentsize	8
	.align		4
        /*0000*/ 	.word	0x00000000
	.align		4
        /*0004*/ 	.word	0xffffffff
	.align		4
        /*0008*/ 	.word	0x00000000
	.align		4
        /*000c*/ 	.word	0xfffffffe
	.align		4
        /*0010*/ 	.word	0x00000000
	.align		4
        /*0014*/ 	.word	0xfffffffd
	.align		4
        /*0018*/ 	.word	0x00000000
	.align		4
        /*001c*/ 	.word	0xfffffffc


//--------------------- .text._Z13contar_gpu_v2PiS_ii --------------------------
	.section	.text._Z13contar_gpu_v2PiS_ii,"ax",@progbits
	.align	128
        .global         _Z13contar_gpu_v2PiS_ii
        .type           _Z13contar_gpu_v2PiS_ii,@function
        .size           _Z13contar_gpu_v2PiS_ii,(.L_x_7 - _Z13contar_gpu_v2PiS_ii)
        .other          _Z13contar_gpu_v2PiS_ii,@"STO_CUDA_ENTRY STV_DEFAULT"
_Z13contar_gpu_v2PiS_ii:
.text._Z13contar_gpu_v2PiS_ii:
[----:B------:R-:W-:Y:S01]  /*0000*/  LDC R1, c[0x0][0x37c] ;  /* 0x0000df00ff017b82 */ /* 0x000fe20000000800 */
[----:B------:R-:W0:Y:S01]  /*0010*/  S2R R8, SR_TID.X ;  /* 0x0000000000087919 */ /* 0x000e220000002100 */
[----:B------:R-:W1:Y:S01]  /*0020*/  LDCU.64 UR6, c[0x0][0x358] ;  /* 0x00006b00ff0677ac */ /* 0x000e620008000a00 */
[----:B------:R-:W-:Y:S01]  /*0030*/  BSSY.RECONVERGENT B0, `(.L_x_0) ;  /* 0x000001e000007945 */ /* 0x000fe20003800200 */
[----:B------:R-:W-:Y:S01]  /*0040*/  IMAD.MOV.U32 R0, RZ, RZ, RZ ;  /* 0x000000ffff007224 */ /* 0x000fe200078e00ff */
[----:B------:R-:W2:Y:S01]  /*0050*/  LDCU UR8, c[0x0][0x390] ;  /* 0x00007200ff0877ac */ /* 0x000ea20008000800 */
[----:B0-----:R-:W-:-:S13]  /*0060*/  ISETP.GT.U32.AND P0, PT, R8, 0xe, PT ;  /* 0x0000000e0800780c */ /* 0x001fda0003f04070 */
[----:B-12---:R-:W-:Y:S05]  /*0070*/  @P0 BRA `(.L_x_1) ;  /* 0x0000000000640947 */ /* 0x006fea0003800000 */
[----:B------:R-:W0:Y:S01]  /*0080*/  S2R R3, SR_CTAID.X ;  /* 0x0000000000037919 */ /* 0x000e220000002500 */
[----:B------:R-:W1:Y:S01]  /*0090*/  LDCU.64 UR4, c[0x0][0x380] ;  /* 0x00007000ff0477ac */ /* 0x000e620008000a00 */
[----:B------:R-:W2:Y:S01]  /*00a0*/  LDC R9, c[0x0][0x360] ;  /* 0x0000d800ff097b82 */ /* 0x000ea20000000800 */
[----:B------:R-:W-:Y:S01]  /*00b0*/  IMAD.MOV.U32 R6, RZ, RZ, R8 ;  /* 0x000000ffff067224 */ /* 0x000fe200078e0008 */
[----:B0-----:R-:W-:-:S04]  /*00c0*/  LEA R3, P0, R3, R8, 0x4 ;  /* 0x0000000803037211 */ /* 0x001fc800078020ff */
[----:B-1----:R-:W-:Y:S01]  /*00d0*/  LEA R2, P1, R3, UR4, 0x2 ;  /* 0x0000000403027c11 */ /* 0x002fe2000f8210ff */
[----:B------:R-:W-:-:S03]  /*00e0*/  IMAD.X R0, RZ, RZ, RZ, P0 ;  /* 0x000000ffff007224 */ /* 0x000fc600000e06ff */
[----:B------:R-:W-:Y:S02]  /*00f0*/  IADD3 R2, P0, PT, R2, 0x4, RZ ;  /* 0x0000000402027810 */ /* 0x000fe40007f1e0ff */
[----:B------:R-:W-:Y:S01]  /*0100*/  LEA.HI.X R3, R3, UR5, R0, 0x2, P1 ;  /* 0x0000000503037c11 */ /* 0x000fe200088f1400 */
[----:B------:R-:W-:-:S04]  /*0110*/  IMAD.MOV.U32 R0, RZ, RZ, RZ ;  /* 0x000000ffff007224 */ /* 0x000fc800078e00ff */
[----:B------:R-:W-:-:S07]  /*0120*/  IMAD.X R3, RZ, RZ, R3, P0 ;  /* 0x000000ffff037224 */ /* 0x000fce00000e0603 */
.L_x_2:
[----:B------:R-:W-:Y:S02]  /*0130*/  IMAD.MOV.U32 R4, RZ, RZ, R2 ;  /* 0x000000ffff047224 */ /* 0x000fe400078e0002 */
[----:B------:R-:W-:-:S05]  /*0140*/  IMAD.MOV.U32 R5, RZ, RZ, R3 ;  /* 0x000000ffff057224 */ /* 0x000fca00078e0003 */
[----:B------:R-:W3:Y:S02]  /*0150*/  LDG.E R2, desc[UR6][R4.64+-0x4] ;  /* 0xfffffc0604027981 */ /* 0x000ee4000c1e1900 */
[----:B---3--:R-:W-:-:S13]  /*0160*/  ISETP.NE.AND P0, PT, R2, UR8, PT ;  /* 0x0000000802007c0c */ /* 0x008fda000bf05270 */
[----:B------:R-:W3:Y:S01]  /*0170*/  @!P0 LDG.E R2, desc[UR6][R4.64] ;  /* 0x0000000604028981 */ /* 0x000ee2000c1e1900 */
[----:B------:R-:W3:Y:S01]  /*0180*/  @!P0 LDC R3, c[0x0][0x394] ;  /* 0x0000e500ff038b82 */ /* 0x000ee20000000800 */
[----:B--2---:R-:W-:Y:S01]  /*0190*/  IADD3 R6, PT, PT, R9, R6, RZ ;  /* 0x0000000609067210 */ /* 0x004fe20007ffe0ff */
[----:B------:R-:W-:-:S03]  /*01a0*/  IMAD.MOV.U32 R7, RZ, RZ, RZ ;  /* 0x000000ffff077224 */ /* 0x000fc600078e00ff */
[----:B------:R-:W-:Y:S02]  /*01b0*/  ISETP.GE.U32.AND P2, PT, R6, 0xf, PT ;  /* 0x0000000f0600780c */ /* 0x000fe40003f46070 */
[----:B---3--:R-:W-:Y:S01]  /*01c0*/  @!P0 ISETP.NE.AND P1, PT, R2, R3, PT ;  /* 0x000000030200820c */ /* 0x008fe20003f25270 */
[----:B------:R-:W-:-:S03]  /*01d0*/  IMAD.WIDE.U32 R2, R9, 0x4, R4 ;  /* 0x0000000409027825 */ /* 0x000fc600078e0004 */
[----:B------:R-:W-:-:S05]  /*01e0*/  @!P0 SEL R7, RZ, 0x1, P1 ;  /* 0x00000001ff078807 */ /* 0x000fca0000800000 */
[----:B------:R-:W-:Y:S02]  /*01f0*/  IMAD.IADD R0, R7, 0x1, R0 ;  /* 0x0000000107007824 */ /* 0x000fe400078e0200 */
[----:B------:R-:W-:Y:S05]  /*0200*/  @!P2 BRA `(.L_x_2) ;  /* 0xfffffffc00c8a947 */ /* 0x000fea000383ffff */
.L_x_1:
[----:B------:R-:W-:Y:S05]  /*0210*/  BSYNC.RECONVERGENT B0 ;  /* 0x0000000000007941 */ /* 0x000fea0003800200 */
.L_x_0:
[----:B------:R-:W0:Y:S01]  /*0220*/  S2UR UR5, SR_CgaCtaId ;  /* 0x00000000000579c3 */ /* 0x000e220000008800 */
[----:B------:R-:W-:Y:S01]  /*0230*/  UMOV UR4, 0x400 ;  /* 0x0000040000047882 */ /* 0x000fe20000000000 */
[----:B------:R-:W1:Y:S01]  /*0240*/  LDCU UR8, c[0x0][0x360] ;  /* 0x00006c00ff0877ac */ /* 0x000e620008000800 */
[----:B------:R-:W-:Y:S01]  /*0250*/  ISETP.NE.AND P1, PT, R8, RZ, PT ;  /* 0x000000ff0800720c */ /* 0x000fe20003f25270 */
[----:B-1----:R-:W-:Y:S02]  /*0260*/  UISETP.GE.U32.AND UP0, UPT, UR8, 0x2, UPT ;  /* 0x000000020800788c */ /* 0x002fe4000bf06070 */
[----:B0-----:R-:W-:-:S06]  /*0270*/  ULEA UR4, UR5, UR4, 0x18 ;  /* 0x0000000405047291 */ /* 0x001fcc000f8ec0ff */
[----:B------:R-:W-:-:S05]  /*0280*/  LEA R3, R8, UR4, 0x2 ;  /* 0x0000000408037c11 */ /* 0x000fca000f8e10ff */
[----:B------:R0:W-:Y:S01]  /*0290*/  STS [R3], R0 ;  /* 0x0000000003007388 */ /* 0x0001e20000000800 */
[----:B------:R-:W-:Y:S06]  /*02a0*/  BAR.SYNC.DEFER_BLOCKING 0x0 ;  /* 0x0000000000007b1d */ /* 0x000fec0000010000 */
[----:B------:R-:W-:Y:S05]  /*02b0*/  BRA.U !UP0, `(.L_x_3) ;  /* 0x0000000108307547 */ /* 0x000fea000b800000 */
[----:B0-----:R-:W-:-:S07]  /*02c0*/  IMAD.U32 R0, RZ, RZ, UR8 ;  /* 0x00000008ff007e24 */ /* 0x001fce000f8e00ff */
.L_x_4:
[----:B------:R-:W-:-:S04]  /*02d0*/  SHF.R.U32.HI R6, RZ, 0x1, R0 ;  /* 0x00000001ff067819 */ /* 0x000fc80000011600 */
[----:B------:R-:W-:-:S13]  /*02e0*/  ISETP.GE.U32.AND P0, PT, R8, R6, PT ;  /* 0x000000060800720c */ /* 0x000fda0003f06070 */
[----:B------:R-:W-:Y:S01]  /*02f0*/  @!P0 LEA R2, R6, R3, 0x2 ;  /* 0x0000000306028211 */ /* 0x000fe200078e10ff */
[----:B------:R-:W-:Y:S05]  /*0300*/  @!P0 LDS R5, [R3] ;  /* 0x0000000003058984 */ /* 0x000fea0000000800 */
[----:B------:R-:W0:Y:S02]  /*0310*/  @!P0 LDS R2, [R2] ;  /* 0x0000000002028984 */ /* 0x000e240000000800 */
[----:B0-----:R-:W-:-:S05]  /*0320*/  @!P0 IMAD.IADD R4, R2, 0x1, R5 ;  /* 0x0000000102048824 */ /* 0x001fca00078e0205 */
[----:B------:R1:W-:Y:S01]  /*0330*/  @!P0 STS [R3], R4 ;  /* 0x0000000403008388 */ /* 0x0003e20000000800 */
[----:B------:R-:W-:Y:S01]  /*0340*/  BAR.SYNC.DEFER_BLOCKING 0x0 ;  /* 0x0000000000007b1d */ /* 0x000fe20000010000 */
[----:B------:R-:W-:Y:S01]  /*0350*/  ISETP.GT.U32.AND P0, PT, R0, 0x3, PT ;  /* 0x000000030000780c */ /* 0x000fe20003f04070 */
[----:B------:R-:W-:-:S12]  /*0360*/  IMAD.MOV.U32 R0, RZ, RZ, R6 ;  /* 0x000000ffff007224 */ /* 0x000fd800078e0006 */
[----:B-1----:R-:W-:Y:S05]  /*0370*/  @P0 BRA `(.L_x_4) ;  /* 0xfffffffc00d40947 */ /* 0x002fea000383ffff */
.L_x_3:
[----:B------:R-:W-:Y:S05]  /*0380*/  @P1 EXIT ;  /* 0x000000000000194d */ /* 0x000fea0003800000 */
[----:B------:R-:W1:Y:S01]  /*0390*/  S2UR UR5, SR_CgaCtaId ;  /* 0x00000000000579c3 */ /* 0x000e620000008800 */
[----:B------:R-:W-:Y:S01]  /*03a0*/  UMOV UR4, 0x400 ;  /* 0x0000040000047882 */ /* 0x000fe20000000000 */
[----:B------:R-:W2:Y:S06]  /*03b0*/  S2R R7, SR_CTAID.X ;  /* 0x0000000000077919 */ /* 0x000eac0000002500 */
[----:B0-----:R-:W2:Y:S01]  /*03c0*/  LDC.64 R2, c[0x0][0x388] ;  /* 0x0000e200ff027b82 */ /* 0x001ea20000000a00 */
[----:B-1----:R-:W-:-:S09]  /*03d0*/  ULEA UR4, UR5, UR4, 0x18 ;  /* 0x0000000405047291 */ /* 0x002fd2000f8ec0ff */
[----:B------:R-:W0:Y:S01]  /*03e0*/  LDS R5, [UR4] ;  /* 0x00000004ff057984 */ /* 0x000e220008000800 */
[----:B--2---:R-:W-:-:S05]  /*03f0*/  IMAD.WIDE.U32 R2, R7, 0x4, R2 ;  /* 0x0000000407027825 */ /* 0x004fca00078e0002 */
[----:B0-----:R-:W-:Y:S01]  /*0400*/  STG.E desc[UR6][R2.64], R5 ;  /* 0x0000000502007986 */ /* 0x001fe2000c101906 */
[----:B------:R-:W-:Y:S05]  /*0410*/  EXIT ;  /* 0x000000000000794d */ /* 0x000fea0003800000 */
.L_x_5:
[----:B------:R-:W-:-:S00]  /*0420*/  BRA `(.L_x_5) ;  /* 0xfffffffc00fc7947 */ /* 0x000fc0000383ffff */
[----:B------:R-:W-:-:S00]  /*0430*/  NOP ;  /* 0x0000000000007918 */ /* 0x000fc00000000000 */
        /* <DEDUP_REMOVED lines=12> */
.L_x_7:


//--------------------- .text._Z13contar_gpu_v1PiS_ii --------------------------
	.section	.text._Z13contar_gpu_v1PiS_ii,"ax",@progbits
	.align	128
        .global         _Z13contar_gpu_v1PiS_ii
        .type           _Z13contar_gpu_v1PiS_ii,@function
        .size           _Z13contar_gpu_v1PiS_ii,(.L_x_8 - _Z13contar_gpu_v1PiS_ii)
        .other          _Z13contar_gpu_v1PiS_ii,@"STO_CUDA_ENTRY STV_DEFAULT"
_Z13contar_gpu_v1PiS_ii:
.text._Z13contar_gpu_v1PiS_ii:
[----:B------:R-:W-:Y:S01]  /*0000*/  LDC R1, c[0x0][0x37c] ;  /* 0x0000df00ff017b82 */ /* 0x000fe20000000800 */
[----:B------:R-:W0:Y:S01]  /*0010*/  S2R R5, SR_TID.X ;  /* 0x0000000000057919 */ /* 0x000e220000002100 */
[----:B------:R-:W0:Y:S06]  /*0020*/  LDCU UR6, c[0x0][0x360] ;  /* 0x00006c00ff0677ac */ /* 0x000e2c0008000800 */
[----:B------:R-:W1:Y:S01]  /*0030*/  LDC.64 R2, c[0x0][0x380] ;  /* 0x0000e000ff027b82 */ /* 0x000e620000000a00 */
[----:B------:R-:W0:Y:S01]  /*0040*/  S2R R0, SR_CTAID.X ;  /* 0x0000000000007919 */ /* 0x000e220000002500 */
[----:B------:R-:W2:Y:S01]  /*0050*/  LDCU.64 UR4, c[0x0][0x358] ;  /* 0x00006b00ff0477ac */ /* 0x000ea20008000a00 */
[----:B0-----:R-:W-:Y:S01]  /*0060*/  IMAD R4, R0, UR6, R5 ;  /* 0x0000000600047c24 */ /* 0x001fe2000f8e0205 */
[----:B------:R-:W0:Y:S03]  /*0070*/  LDCU UR6, c[0x0][0x390] ;  /* 0x00007200ff0677ac */ /* 0x000e260008000800 */
[----:B------:R-:W-:-:S04]  /*0080*/  IMAD.SHL.U32 R5, R4, 0x10, RZ ;  /* 0x0000001004057824 */ /* 0x000fc800078e00ff */
[----:B-1----:R-:W-:-:S05]  /*0090*/  IMAD.WIDE R2, R5, 0x4, R2 ;  /* 0x0000000405027825 */ /* 0x002fca00078e0202 */
[----:B--2---:R-:W0:Y:S04]  /*00a0*/  LDG.E R18, desc[UR4][R2.64] ;  /* 0x0000000402127981 */ /* 0x004e28000c1e1900 */
[----:B------:R-:W2:Y:S04]  /*00b0*/  LDG.E R11, desc[UR4][R2.64+0x4] ;  /* 0x00000404020b7981 */ /* 0x000ea8000c1e1900 */
[----:B------:R-:W3:Y:S04]  /*00c0*/  LDG.E R14, desc[UR4][R2.64+0x8] ;  /* 0x00000804020e7981 */ /* 0x000ee8000c1e1900 */
[----:B------:R-:W4:Y:S04]  /*00d0*/  LDG.E R16, desc[UR4][R2.64+0xc] ;  /* 0x00000c0402107981 */ /* 0x000f28000c1e1900 */
[----:B------:R-:W5:Y:S04]  /*00e0*/  LDG.E R17, desc[UR4][R2.64+0x10] ;  /* 0x0000100402117981 */ /* 0x000f68000c1e1900 */
        /* <DEDUP_REMOVED lines=9> */
[----:B------:R-:W5:Y:S01]  /*0180*/  LDG.E R5, desc[UR4][R2.64+0x34] ;  /* 0x0000340402057981 */ /* 0x000f62000c1e1900 */
[----:B0-----:R-:W-:-:S02]  /*0190*/  ISETP.NE.AND P4, PT, R18, UR6, PT ;  /* 0x0000000612007c0c */ /* 0x001fc4000bf85270 */
[----:B--2---:R-:W-:-:S11]  /*01a0*/  ISETP.NE.AND P3, PT, R11, UR6, PT ;  /* 0x000000060b007c0c */ /* 0x004fd6000bf65270 */
[----:B------:R-:W0:Y:S01]  /*01b0*/  @!P4 LDC R18, c[0x0][0x394] ;  /* 0x0000e500ff12cb82 */ /* 0x000e220000000800 */
[----:B---3--:R-:W-:Y:S02]  /*01c0*/  ISETP.NE.AND P1, PT, R14, UR6, PT ;  /* 0x000000060e007c0c */ /* 0x008fe4000bf25270 */
[----:B----4-:R-:W-:Y:S02]  /*01d0*/  ISETP.NE.AND P0, PT, R16, UR6, PT ;  /* 0x0000000610007c0c */ /* 0x010fe4000bf05270 */
[----:B-----5:R-:W-:-:S03]  /*01e0*/  ISETP.NE.AND P2, PT, R17, UR6, PT ;  /* 0x0000000611007c0c */ /* 0x020fc6000bf45270 */
[----:B------:R-:W1:Y:S08]  /*01f0*/  @!P3 LDC R19, c[0x0][0x394] ;  /* 0x0000e500ff13bb82 */ /* 0x000e700000000800 */
[----:B------:R-:W2:Y:S01]  /*0200*/  @!P1 LDC R21, c[0x0][0x394] ;  /* 0x0000e500ff159b82 */ /* 0x000ea20000000800 */
[----:B0-----:R-:W-:-:S07]  /*0210*/  @!P4 ISETP.NE.AND P6, PT, R11, R18, PT ;  /* 0x000000120b00c20c */ /* 0x001fce0003fc5270 */
[----:B------:R-:W0:Y:S08]  /*0220*/  @!P2 LDC R20, c[0x0][0x394] ;  /* 0x0000e500ff14ab82 */ /* 0x000e300000000800 */
[----:B------:R-:W3:Y:S01]  /*0230*/  @!P0 LDC R18, c[0x0][0x394] ;  /* 0x0000e500ff128b82 */ /* 0x000ee20000000800 */
[----:B------:R-:W-:Y:S01]  /*0240*/  ISETP.NE.AND P5, PT, R15, UR6, PT ;  /* 0x000000060f007c0c */ /* 0x000fe2000bfa5270 */
[----:B------:R-:W-:Y:S01]  /*0250*/  @P4 IMAD.MOV.U32 R11, RZ, RZ, RZ ;  /* 0x000000ffff0b4224 */ /* 0x000fe200078e00ff */
[----:B------:R-:W-:-:S02]  /*0260*/  @!P4 SEL R11, RZ, 0x1, P6 ;  /* 0x00000001ff0bc807 */ /* 0x000fc40003000000 */
[----:B-1----:R-:W-:Y:S01]  /*0270*/  @!P3 ISETP.NE.AND P6, PT, R14, R19, PT ;  /* 0x000000130e00b20c */ /* 0x002fe20003fc5270 */
[----:B------:R-:W-:Y:S01]  /*0280*/  @P3 IMAD.MOV.U32 R14, RZ, RZ, RZ ;  /* 0x000000ffff0e3224 */ /* 0x000fe200078e00ff */
[----:B------:R-:W-:Y:S02]  /*0290*/  ISETP.NE.AND P4, PT, R13, UR6, PT ;  /* 0x000000060d007c0c */ /* 0x000fe4000bf85270 */
[----:B------:R-:W-:Y:S02]  /*02a0*/  @!P3 SEL R14, RZ, 0x1, P6 ;  /* 0x00000001ff0eb807 */ /* 0x000fe40003000000 */
[----:B--2---:R-:W-:Y:S01]  /*02b0*/  @!P1 ISETP.NE.AND P6, PT, R16, R21, PT ;  /* 0x000000151000920c */ /* 0x004fe20003fc5270 */
[----:B------:R-:W-:Y:S01]  /*02c0*/  @P1 IMAD.MOV.U32 R16, RZ, RZ, RZ ;  /* 0x000000ffff101224 */ /* 0x000fe200078e00ff */
[----:B------:R-:W-:Y:S01]  /*02d0*/  ISETP.NE.AND P3, PT, R12, UR6, PT ;  /* 0x000000060c007c0c */ /* 0x000fe2000bf65270 */
[----:B------:R-:W1:Y:S01]  /*02e0*/  @!P5 LDC R22, c[0x0][0x394] ;  /* 0x0000e500ff16db82 */ /* 0x000e620000000800 */
[----:B------:R-:W-:-:S02]  /*02f0*/  @!P1 SEL R16, RZ, 0x1, P6 ;  /* 0x00000001ff109807 */ /* 0x000fc40003000000 */
[----:B------:R-:W-:Y:S02]  /*0300*/  ISETP.NE.AND P1, PT, R10, UR6, PT ;  /* 0x000000060a007c0c */ /* 0x000fe4000bf25270 */
[----:B---3--:R-:W-:Y:S01]  /*0310*/  @!P0 ISETP.NE.AND P6, PT, R17, R18, PT ;  /* 0x000000121100820c */ /* 0x008fe20003fc5270 */
[----:B------:R-:W-:-:S06]  /*0320*/  @P0 IMAD.MOV.U32 R17, RZ, RZ, RZ ;  /* 0x000000ffff110224 */ /* 0x000fcc00078e00ff */
[----:B------:R-:W2:Y:S01]  /*0330*/  @!P3 LDC R19, c[0x0][0x394] ;  /* 0x0000e500ff13bb82 */ /* 0x000ea20000000800 */
[----:B------:R-:W-:Y:S02]  /*0340*/  @!P0 SEL R17, RZ, 0x1, P6 ;  /* 0x00000001ff118807 */ /* 0x000fe40003000000 */
[----:B0-----:R-:W-:-:S05]  /*0350*/  @!P2 ISETP.NE.AND P6, PT, R15, R20, PT ;  /* 0x000000140f00a20c */ /* 0x001fca0003fc5270 */
[----:B------:R-:W0:Y:S01]  /*0360*/  @!P4 LDC R15, c[0x0][0x394] ;  /* 0x0000e500ff0fcb82 */ /* 0x000e220000000800 */
[----:B------:R-:W-:-:S07]  /*0370*/  @P2 IMAD.MOV.U32 R18, RZ, RZ, RZ ;  /* 0x000000ffff122224 */ /* 0x000fce00078e00ff */
[----:B------:R-:W3:Y:S01]  /*0380*/  @!P1 LDC R20, c[0x0][0x394] ;  /* 0x0000e500ff149b82 */ /* 0x000ee20000000800 */
[----:B------:R-:W-:Y:S02]  /*0390*/  @!P2 SEL R18, RZ, 0x1, P6 ;  /* 0x00000001ff12a807 */ /* 0x000fe40003000000 */
[----:B-1----:R-:W-:Y:S01]  /*03a0*/  @!P5 ISETP.NE.AND P6, PT, R13, R22, PT ;  /* 0x000000160d00d20c */ /* 0x002fe20003fc5270 */
[----:B------:R-:W-:-:S03]  /*03b0*/  @P5 IMAD.MOV.U32 R13, RZ, RZ, RZ ;  /* 0x000000ffff0d5224 */ /* 0x000fc600078e00ff */
[----:B------:R-:W-:Y:S02]  /*03c0*/  @!P5 SEL R13, RZ, 0x1, P6 ;  /* 0x00000001ff0dd807 */ /* 0x000fe40003000000 */
[----:B0-----:R-:W-:Y:S01]  /*03d0*/  @!P4 ISETP.NE.AND P6, PT, R12, R15, PT ;  /* 0x0000000f0c00c20c */ /* 0x001fe20003fc5270 */
[----:B------:R-:W-:-:S03]  /*03e0*/  @P4 IMAD.MOV.U32 R12, RZ, RZ, RZ ;  /* 0x000000ffff0c4224 */ /* 0x000fc600078e00ff */
[----:B------:R-:W-:Y:S02]  /*03f0*/  @!P4 SEL R12, RZ, 0x1, P6 ;  /* 0x00000001ff0cc807 */ /* 0x000fe40003000000 */
[----:B--2---:R-:W-:Y:S01]  /*0400*/  @!P3 ISETP.NE.AND P6, PT, R10, R19, PT ;  /* 0x000000130a00b20c */ /* 0x004fe20003fc5270 */
[----:B------:R-:W-:-:S03]  /*0410*/  @P3 IMAD.MOV.U32 R10, RZ, RZ, RZ ;  /* 0x000000ffff0a3224 */ /* 0x000fc600078e00ff */
[----:B------:R-:W-:Y:S02]  /*0420*/  @!P3 SEL R10, RZ, 0x1, P6 ;  /* 0x00000001ff0ab807 */ /* 0x000fe40003000000 */
[C---:B---3--:R-:W-:Y:S02]  /*0430*/  @!P1 ISETP.NE.AND P6, PT, R9.reuse, R20, PT ;  /* 0x000000140900920c */ /* 0x048fe40003fc5270 */
[----:B------:R-:W-:Y:S01]  /*0440*/  ISETP.NE.AND P0, PT, R9, UR6, PT ;  /* 0x0000000609007c0c */ /* 0x000fe2000bf05270 */
[----:B------:R-:W-:Y:S01]  /*0450*/  @P1 IMAD.MOV.U32 R9, RZ, RZ, RZ ;  /* 0x000000ffff091224 */ /* 0x000fe200078e00ff */
[----:B------:R-:W-:Y:S02]  /*0460*/  @!P1 SEL R9, RZ, 0x1, P6 ;  /* 0x00000001ff099807 */ /* 0x000fe40003000000 */
[----:B------:R-:W-:Y:S02]  /*0470*/  ISETP.NE.AND P1, PT, R4, UR6, PT ;  /* 0x0000000604007c0c */ /* 0x000fe4000bf25270 */
[----:B------:R-:W-:-:S02]  /*0480*/  ISETP.NE.AND P2, PT, R7, UR6, PT ;  /* 0x0000000607007c0c */ /* 0x000fc4000bf45270 */
[----:B------:R-:W-:Y:S02]  /*0490*/  ISETP.NE.AND P5, PT, R8, UR6, PT ;  /* 0x0000000608007c0c */ /* 0x000fe4000bfa5270 */
[----:B------:R-:W-:Y:S02]  /*04a0*/  ISETP.NE.AND P4, PT, R6, UR6, PT ;  /* 0x0000000606007c0c */ /* 0x000fe4000bf85270 */
[----:B------:R-:W-:Y:S01]  /*04b0*/  ISETP.NE.AND P3, PT, R5, UR6, PT ;  /* 0x0000000605007c0c */ /* 0x000fe2000bf65270 */
[----:B------:R-:W0:Y:S04]  /*04c0*/  @!P0 LDC R22, c[0x0][0x394] ;  /* 0x0000e500ff168b82 */ /* 0x000e280000000800 */
[----:B------:R1:W2:Y:S04]  /*04d0*/  @!P1 LDG.E R15, desc[UR4][R2.64+0x3c] ;  /* 0x00003c04020f9981 */ /* 0x0002a8000c1e1900 */
[----:B------:R-:W3:Y:S01]  /*04e0*/  @!P2 LDC R21, c[0x0][0x394] ;  /* 0x0000e500ff15ab82 */ /* 0x000ee20000000800 */
[----:B------:R-:W-:-:S07]  /*04f0*/  IADD3 R16, PT, PT, R16, R14, R11 ;  /* 0x0000000e10107210 */ /* 0x000fce0007ffe00b */
[----:B------:R-:W4:Y:S08]  /*0500*/  @!P5 LDC R19, c[0x0][0x394] ;  /* 0x0000e500ff13db82 */ /* 0x000f300000000800 */
[----:B------:R-:W5:Y:S08]  /*0510*/  @!P4 LDC R20, c[0x0][0x394] ;  /* 0x0000e500ff14cb82 */ /* 0x000f700000000800 */
[----:B------:R-:W5:Y:S08]  /*0520*/  @!P3 LDC R11, c[0x0][0x394] ;  /* 0x0000e500ff0bbb82 */ /* 0x000f700000000800 */
[----:B------:R-:W2:Y:S01]  /*0530*/  @!P1 LDC R14, c[0x0][0x394] ;  /* 0x0000e500ff0e9b82 */ /* 0x000ea20000000800 */
[----:B0-----:R-:W-:Y:S01]  /*0540*/  @!P0 ISETP.NE.AND P6, PT, R7, R22, PT ;  /* 0x000000160700820c */ /* 0x001fe20003fc5270 */
[----:B------:R-:W-:Y:S01]  /*0550*/  @P0 IMAD.MOV.U32 R7, RZ, RZ, RZ ;  /* 0x000000ffff070224 */ /* 0x000fe200078e00ff */
[----:B------:R-:W-:-:S05]  /*0560*/  IADD3 R16, PT, PT, R18, R17, R16 ;  /* 0x0000001112107210 */ /* 0x000fca0007ffe010 */
[----:B-1----:R-:W0:Y:S01]  /*0570*/  LDC.64 R2, c[0x0][0x388] ;  /* 0x0000e200ff027b82 */ /* 0x002e220000000a00 */
[----:B------:R-:W-:Y:S02]  /*0580*/  @!P0 SEL R7, RZ, 0x1, P6 ;  /* 0x00000001ff078807 */ /* 0x000fe40003000000 */
[----:B---3--:R-:W-:Y:S02]  /*0590*/  @!P2 ISETP.NE.AND P0, PT, R8, R21, PT ;  /* 0x000000150800a20c */ /* 0x008fe40003f05270 */
[----:B------:R-:W-:Y:S01]  /*05a0*/  IADD3 R12, PT, PT, R12, R13, R16 ;  /* 0x0000000d0c0c7210 */ /* 0x000fe20007ffe010 */
[----:B------:R-:W-:Y:S01]  /*05b0*/  @P2 IMAD.MOV.U32 R8, RZ, RZ, RZ ;  /* 0x000000ffff082224 */ /* 0x000fe200078e00ff */
[----:B------:R-:W-:Y:S02]  /*05c0*/  @!P2 SEL R8, RZ, 0x1, P0 ;  /* 0x00000001ff08a807 */ /* 0x000fe40000000000 */
[----:B----4-:R-:W-:Y:S02]  /*05d0*/  @!P5 ISETP.NE.AND P6, PT, R6, R19, PT ;  /* 0x000000130600d20c */ /* 0x010fe40003fc5270 */
[----:B------:R-:W-:-:S02]  /*05e0*/  IADD3 R9, PT, PT, R9, R10, R12 ;  /* 0x0000000a09097210 */ /* 0x000fc40007ffe00c */
[----:B-----5:R-:W-:Y:S01]  /*05f0*/  @!P4 ISETP.NE.AND P2, PT, R5, R20, PT ;  /* 0x000000140500c20c */ /* 0x020fe20003f45270 */
[----:B------:R-:W-:Y:S01]  /*0600*/  @P5 IMAD.MOV.U32 R6, RZ, RZ, RZ ;  /* 0x000000ffff065224 */ /* 0x000fe200078e00ff */
[----:B------:R-:W-:Y:S01]  /*0610*/  @!P5 SEL R6, RZ, 0x1, P6 ;  /* 0x00000001ff06d807 */ /* 0x000fe20003000000 */
[----:B------:R-:W-:Y:S01]  /*0620*/  @P4 IMAD.MOV.U32 R5, RZ, RZ, RZ ;  /* 0x000000ffff054224 */ /* 0x000fe200078e00ff */
[----:B------:R-:W-:Y:S02]  /*0630*/  IADD3 R8, PT, PT, R8, R7, R9 ;  /* 0x0000000708087210 */ /* 0x000fe40007ffe009 */
[----:B------:R-:W-:Y:S02]  /*0640*/  @!P3 ISETP.NE.AND P0, PT, R4, R11, PT ;  /* 0x0000000b0400b20c */ /* 0x000fe40003f05270 */
[----:B------:R-:W-:Y:S01]  /*0650*/  @!P4 SEL R5, RZ, 0x1, P2 ;  /* 0x00000001ff05c807 */ /* 0x000fe20001000000 */
[----:B------:R-:W-:Y:S01]  /*0660*/  @P3 IMAD.MOV.U32 R4, RZ, RZ, RZ ;  /* 0x000000ffff043224 */ /* 0x000fe200078e00ff */
[----:B------:R-:W-:Y:S01]  /*0670*/  @!P3 SEL R4, RZ, 0x1, P0 ;  /* 0x00000001ff04b807 */ /* 0x000fe20000000000 */
[----:B------:R-:W-:Y:S01]  /*0680*/  IMAD.MOV.U32 R7, RZ, RZ, RZ ;  /* 0x000000ffff077224 */ /* 0x000fe200078e00ff */
[----:B------:R-:W-:Y:S01]  /*0690*/  IADD3 R5, PT, PT, R5, R6, R8 ;  /* 0x0000000605057210 */ /* 0x000fe20007ffe008 */
[----:B0-----:R-:W-:Y:S01]  /*06a0*/  IMAD.WIDE.U32 R2, R0, 0x4, R2 ;  /* 0x0000000400027825 */ /* 0x001fe200078e0002 */
[----:B--2---:R-:W-:-:S04]  /*06b0*/  @!P1 ISETP.NE.AND P5, PT, R15, R14, PT ;  /* 0x0000000e0f00920c */ /* 0x004fc80003fa5270 */
[----:B------:R-:W-:-:S04]  /*06c0*/  @!P1 SEL R7, RZ, 0x1, P5 ;  /* 0x00000001ff079807 */ /* 0x000fc80002800000 */
[----:B------:R-:W-:-:S05]  /*06d0*/  IADD3 R7, PT, PT, R7, R4, R5 ;  /* 0x0000000407077210 */ /* 0x000fca0007ffe005 */
[----:B------:R-:W-:Y:S01]  /*06e0*/  STG.E desc[UR4][R2.64], R7 ;  /* 0x0000000702007986 */ /* 0x000fe2000c101904 */
[----:B------:R-:W-:Y:S05]  /*06f0*/  EXIT ;  /* 0x000000000000794d */ /* 0x000fea0003800000 */
.L_x_6:
        /* <DEDUP_REMOVED lines=16> */
.L_x_8:


//--------------------- .nv.shared._Z13contar_gpu_v2PiS_ii --------------------------
	.section	.nv.shared._Z13contar_gpu_v2PiS_ii,"aw",@nobits
	.sectionflags	@""
	.align	4
.nv.shared._Z13contar_gpu_v2PiS_ii:
	.zero		1040


//--------------------- .nv.shared.reserved.0     --------------------------
	.section	.nv.shared.reserved.0,"aw",@nobits
	.weak		__nv_reservedSMEM_offset_0_alias
	.size		__nv_reservedSMEM_offset_0_alias, 0, 64
	.other		__nv_reservedSMEM_offset_0_alias,@"STO_CUDA_RESERVED_SHARED STV_DEFAULT"
__nv_reservedSMEM_offset_0_alias:
	.zero		0
	.zero		64


//--------------------- .nv.constant0._Z13contar_gpu_v2PiS_ii --------------------------
	.section	.nv.constant0._Z13contar_gpu_v2PiS_ii,"a",@progbits
	.sectionflags	@""
	.align	4
.nv.constant0._Z13contar_gpu_v2PiS_ii:
	.zero		920


//--------------------- .nv.constant0._Z13contar_gpu_v1PiS_ii --------------------------
	.section	.nv.constant0._Z13contar_gpu_v1PiS_ii,"a",@progbits
	.sectionflags	@""
	.align	4
.nv.constant0._Z13contar_gpu_v1PiS_ii:
	.zero		920


//--------------------- SYMBOLS --------------------------

	.type		.nv.reservedSmem.offset0,@object
	.size		.nv.reservedSmem.offset0,0x4
	.type		.nv.reservedSmem.cap,@object
	.size		.nv.reservedSmem.cap,0x4
